//
// Generated by NVIDIA NVVM Compiler
//
// Compiler Build ID: CL-36424714
// Cuda compilation tools, release 13.0, V13.0.88
// Based on NVVM 20.0.0
//

.version 9.0
.target sm_100
.address_size 64

	// .globl	_Z15MatrixMulKernelPfS_S_i

.visible .entry _Z15MatrixMulKernelPfS_S_i(
	.param .u64 .ptr .align 1 _Z15MatrixMulKernelPfS_S_i_param_0,
	.param .u64 .ptr .align 1 _Z15MatrixMulKernelPfS_S_i_param_1,
	.param .u64 .ptr .align 1 _Z15MatrixMulKernelPfS_S_i_param_2,
	.param .u32 _Z15MatrixMulKernelPfS_S_i_param_3
)
{
	.reg .pred 	%p<10>;
	.reg .b32 	%r<40>;
	.reg .b32 	%f<67>;
	.reg .b64 	%rd<67>;

	ld.param.u64 	%rd14, [_Z15MatrixMulKernelPfS_S_i_param_0];
	ld.param.u64 	%rd15, [_Z15MatrixMulKernelPfS_S_i_param_1];
	ld.param.u32 	%r18, [_Z15MatrixMulKernelPfS_S_i_param_3];
	cvta.to.global.u64 	%rd1, %rd15;
	cvta.to.global.u64 	%rd2, %rd14;
	mov.u32 	%r19, %ntid.y;
	mov.u32 	%r20, %ctaid.y;
	mov.u32 	%r21, %tid.y;
	mad.lo.s32 	%r1, %r19, %r20, %r21;
	mov.u32 	%r22, %ntid.x;
	mov.u32 	%r23, %ctaid.x;
	mov.u32 	%r24, %tid.x;
	mad.lo.s32 	%r2, %r22, %r23, %r24;
	max.s32 	%r25, %r1, %r2;
	setp.ge.s32 	%p1, %r25, %r18;
	@%p1 bra 	$L__BB0_13;
	mul.lo.s32 	%r3, %r18, %r1;
	and.b32  	%r4, %r18, 7;
	setp.lt.u32 	%p2, %r18, 8;
	mov.f32 	%f66, 0f00000000;
	mov.b32 	%r38, 0;
	@%p2 bra 	$L__BB0_4;
	and.b32  	%r38, %r18, 2147483640;
	neg.s32 	%r36, %r38;
	mul.wide.s32 	%rd16, %r18, 4;
	add.s64 	%rd3, %rd1, %rd16;
	shl.b32 	%r7, %r18, 3;
	mul.wide.s32 	%rd17, %r18, 8;
	add.s64 	%rd4, %rd1, %rd17;
	mul.wide.s32 	%rd18, %r18, 12;
	add.s64 	%rd5, %rd1, %rd18;
	mul.wide.s32 	%rd19, %r18, 16;
	add.s64 	%rd6, %rd1, %rd19;
	mul.wide.s32 	%rd20, %r18, 20;
	add.s64 	%rd7, %rd1, %rd20;
	mul.wide.s32 	%rd21, %r18, 24;
	add.s64 	%rd8, %rd1, %rd21;
	mul.wide.s32 	%rd22, %r18, 28;
	add.s64 	%rd9, %rd1, %rd22;
	mul.wide.u32 	%rd23, %r3, 4;
	add.s64 	%rd24, %rd23, %rd2;
	add.s64 	%rd66, %rd24, 16;
	mov.f32 	%f66, 0f00000000;
	mov.u32 	%r35, %r2;
$L__BB0_3:
	.pragma "nounroll";
	mul.wide.s32 	%rd25, %r35, 4;
	add.s64 	%rd26, %rd3, %rd25;
	add.s64 	%rd27, %rd4, %rd25;
	add.s64 	%rd28, %rd5, %rd25;
	add.s64 	%rd29, %rd6, %rd25;
	add.s64 	%rd30, %rd7, %rd25;
	add.s64 	%rd31, %rd8, %rd25;
	add.s64 	%rd32, %rd9, %rd25;
	add.s64 	%rd33, %rd1, %rd25;
	ld.global.f32 	%f16, [%rd66+-16];
	ld.global.f32 	%f17, [%rd33];
	fma.rn.f32 	%f18, %f16, %f17, %f66;
	ld.global.f32 	%f19, [%rd66+-12];
	ld.global.f32 	%f20, [%rd26];
	fma.rn.f32 	%f21, %f19, %f20, %f18;
	ld.global.f32 	%f22, [%rd66+-8];
	ld.global.f32 	%f23, [%rd27];
	fma.rn.f32 	%f24, %f22, %f23, %f21;
	ld.global.f32 	%f25, [%rd66+-4];
	ld.global.f32 	%f26, [%rd28];
	fma.rn.f32 	%f27, %f25, %f26, %f24;
	ld.global.f32 	%f28, [%rd66];
	ld.global.f32 	%f29, [%rd29];
	fma.rn.f32 	%f30, %f28, %f29, %f27;
	ld.global.f32 	%f31, [%rd66+4];
	ld.global.f32 	%f32, [%rd30];
	fma.rn.f32 	%f33, %f31, %f32, %f30;
	ld.global.f32 	%f34, [%rd66+8];
	ld.global.f32 	%f35, [%rd31];
	fma.rn.f32 	%f36, %f34, %f35, %f33;
	ld.global.f32 	%f37, [%rd66+12];
	ld.global.f32 	%f38, [%rd32];
	fma.rn.f32 	%f66, %f37, %f38, %f36;
	add.s32 	%r36, %r36, 8;
	add.s32 	%r35, %r35, %r7;
	add.s64 	%rd66, %rd66, 32;
	setp.ne.s32 	%p3, %r36, 0;
	@%p3 bra 	$L__BB0_3;
$L__BB0_4:
	setp.eq.s32 	%p4, %r4, 0;
	@%p4 bra 	$L__BB0_12;
	and.b32  	%r13, %r18, 3;
	setp.lt.u32 	%p5, %r4, 4;
	@%p5 bra 	$L__BB0_7;
	add.s32 	%r27, %r38, %r3;
	mul.wide.u32 	%rd34, %r27, 4;
	add.s64 	%rd35, %rd2, %rd34;
	ld.global.f32 	%f40, [%rd35];
	mad.lo.s32 	%r28, %r38, %r18, %r2;
	mul.wide.s32 	%rd36, %r28, 4;
	add.s64 	%rd37, %rd1, %rd36;
	ld.global.f32 	%f41, [%rd37];
	fma.rn.f32 	%f42, %f40, %f41, %f66;
	cvt.u64.u32 	%rd38, %r3;
	cvt.u64.u32 	%rd39, %r38;
	add.s64 	%rd40, %rd39, %rd38;
	shl.b64 	%rd41, %rd40, 2;
	add.s64 	%rd42, %rd2, %rd41;
	ld.global.f32 	%f43, [%rd42+4];
	mul.wide.s32 	%rd43, %r18, 4;
	add.s64 	%rd44, %rd37, %rd43;
	ld.global.f32 	%f44, [%rd44];
	fma.rn.f32 	%f45, %f43, %f44, %f42;
	ld.global.f32 	%f46, [%rd42+8];
	add.s64 	%rd45, %rd44, %rd43;
	ld.global.f32 	%f47, [%rd45];
	fma.rn.f32 	%f48, %f46, %f47, %f45;
	ld.global.f32 	%f49, [%rd42+12];
	add.s64 	%rd46, %rd45, %rd43;
	ld.global.f32 	%f50, [%rd46];
	fma.rn.f32 	%f66, %f49, %f50, %f48;
	add.s32 	%r38, %r38, 4;
$L__BB0_7:
	setp.eq.s32 	%p6, %r13, 0;
	@%p6 bra 	$L__BB0_12;
	setp.eq.s32 	%p7, %r13, 1;
	@%p7 bra 	$L__BB0_10;
	add.s32 	%r29, %r38, %r3;
	mul.wide.u32 	%rd47, %r29, 4;
	add.s64 	%rd48, %rd2, %rd47;
	ld.global.f32 	%f52, [%rd48];
	mad.lo.s32 	%r30, %r38, %r18, %r2;
	mul.wide.s32 	%rd49, %r30, 4;
	add.s64 	%rd50, %rd1, %rd49;
	ld.global.f32 	%f53, [%rd50];
	fma.rn.f32 	%f54, %f52, %f53, %f66;
	cvt.u64.u32 	%rd51, %r3;
	cvt.u64.u32 	%rd52, %r38;
	add.s64 	%rd53, %rd52, %rd51;
	shl.b64 	%rd54, %rd53, 2;
	add.s64 	%rd55, %rd2, %rd54;
	ld.global.f32 	%f55, [%rd55+4];
	mul.wide.s32 	%rd56, %r18, 4;
	add.s64 	%rd57, %rd50, %rd56;
	ld.global.f32 	%f56, [%rd57];
	fma.rn.f32 	%f66, %f55, %f56, %f54;
	add.s32 	%r38, %r38, 2;
$L__BB0_10:
	and.b32  	%r31, %r18, 1;
	setp.eq.b32 	%p8, %r31, 1;
	not.pred 	%p9, %p8;
	@%p9 bra 	$L__BB0_12;
	add.s32 	%r32, %r38, %r3;
	mul.wide.u32 	%rd58, %r32, 4;
	add.s64 	%rd59, %rd2, %rd58;
	ld.global.f32 	%f57, [%rd59];
	mad.lo.s32 	%r33, %r38, %r18, %r2;
	mul.wide.s32 	%rd60, %r33, 4;
	add.s64 	%rd61, %rd1, %rd60;
	ld.global.f32 	%f58, [%rd61];
	fma.rn.f32 	%f66, %f57, %f58, %f66;
$L__BB0_12:
	ld.param.u64 	%rd65, [_Z15MatrixMulKernelPfS_S_i_param_2];
	add.s32 	%r34, %r3, %r2;
	cvta.to.global.u64 	%rd62, %rd65;
	mul.wide.s32 	%rd63, %r34, 4;
	add.s64 	%rd64, %rd62, %rd63;
	st.global.f32 	[%rd64], %f66;
$L__BB0_13:
	ret;

}


// ===== COMPILED SASS (sm_100) =====

	.target	sm_100

	.elftype	@"ET_EXEC"


//--------------------- .note.nv.tkinfo           --------------------------
	.section	.note.nv.tkinfo,"",@"SHT_NOTE"
	.sectionflags	@"SHF_NOTE_NV_TKINFO"
	.tkinfo
        /*0018*/ 	.word	0x00000002
        /*0030*/ 	.string	""
        /*0030*/ 	.string	"ptxas"
        /*0030*/ 	.string	"Cuda compilation tools, release 13.0, V13.0.88"
        /*0030*/ 	.string	"Build cuda_13.0.r13.0/compiler.36424714_0"
        /*0030*/ 	.string	"-arch sm_100 -m 64 "



//--------------------- .note.nv.cuinfo           --------------------------
	.section	.note.nv.cuinfo,"",@"SHT_NOTE"
	.sectionflags	@"SHF_NOTE_NV_CUINFO"
        /*0018*/ 	.short	0x0002
        /*001a*/ 	.short	0x0064
        /*001c*/ 	.short	0x0082
	.zero		2


//--------------------- .nv.info                  --------------------------
	.section	.nv.info,"",@"SHT_CUDA_INFO"
	.align	4


	//----- nvinfo : EIATTR_REGCOUNT
	.align		4
        /*0000*/ 	.byte	0x04, 0x2f
        /*0002*/ 	.short	(.L_1 - .L_0)
	.align		4
.L_0:
        /*0004*/ 	.word	index@(_Z15MatrixMulKernelPfS_S_i)
        /*0008*/ 	.word	0x0000001e


	//----- nvinfo : EIATTR_FRAME_SIZE
	.align		4
.L_1:
        /*000c*/ 	.byte	0x04, 0x11
        /*000e*/ 	.short	(.L_3 - .L_2)
	.align		4
.L_2:
        /*0010*/ 	.word	index@(_Z15MatrixMulKernelPfS_S_i)
        /*0014*/ 	.word	0x00000000


	//----- nvinfo : EIATTR_MIN_STACK_SIZE
	.align		4
.L_3:
        /*0018*/ 	.byte	0x04, 0x12
        /*001a*/ 	.short	(.L_5 - .L_4)
	.align		4
.L_4:
        /*001c*/ 	.word	index@(_Z15MatrixMulKernelPfS_S_i)
        /*0020*/ 	.word	0x00000000
.L_5:


//--------------------- .nv.compat                --------------------------
	.section	.nv.compat,"",@"SHT_CUDA_COMPAT_INFO"
	.align	4
        /*0000*/ 	.byte	0x02, 0x09, 0x00, 0x00, 0x02, 0x02, 0x01, 0x00, 0x02, 0x05, 0x05, 0x00, 0x03, 0x07, 0x01, 0x01
        /*0010*/ 	.byte	0x02, 0x03, 0x00, 0x00, 0x02, 0x06, 0x01, 0x00, 0x04, 0x0b, 0x08, 0x00, 0x09, 0x00, 0x00, 0x00
        /*0020*/ 	.byte	0x00, 0x00, 0x00, 0x00


//--------------------- .nv.info._Z15MatrixMulKernelPfS_S_i --------------------------
	.section	.nv.info._Z15MatrixMulKernelPfS_S_i,"",@"SHT_CUDA_INFO"
	.sectionflags	@""
	.align	4


	//----- nvinfo : EIATTR_CUDA_API_VERSION
	.align		4
        /*0000*/ 	.byte	0x04, 0x37
        /*0002*/ 	.short	(.L_7 - .L_6)
.L_6:
        /*0004*/ 	.word	0x00000082


	//----- nvinfo : EIATTR_KPARAM_INFO
	.align		4
.L_7:
        /*0008*/ 	.byte	0x04, 0x17
        /*000a*/ 	.short	(.L_9 - .L_8)
.L_8:
        /*000c*/ 	.word	0x00000000
        /*0010*/ 	.short	0x0003
        /*0012*/ 	.short	0x0018
        /*0014*/ 	.byte	0x00, 0xf0, 0x11, 0x00


	//----- nvinfo : EIATTR_KPARAM_INFO
	.align		4
.L_9:
        /*0018*/ 	.byte	0x04, 0x17
        /*001a*/ 	.short	(.L_11 - .L_10)
.L_10:
        /*001c*/ 	.word	0x00000000
        /*0020*/ 	.short	0x0002
        /*0022*/ 	.short	0x0010
        /*0024*/ 	.byte	0x00, 0xf5, 0x21, 0x00


	//----- nvinfo : EIATTR_KPARAM_INFO
	.align		4
.L_11:
        /*0028*/ 	.byte	0x04, 0x17
        /*002a*/ 	.short	(.L_13 - .L_12)
.L_12:
        /*002c*/ 	.word	0x00000000
        /*0030*/ 	.short	0x0001
        /*0032*/ 	.short	0x0008
        /*0034*/ 	.byte	0x00, 0xf5, 0x21, 0x00


	//----- nvinfo : EIATTR_KPARAM_INFO
	.align		4
.L_13:
        /*0038*/ 	.byte	0x04, 0x17
        /*003a*/ 	.short	(.L_15 - .L_14)
.L_14:
        /*003c*/ 	.word	0x00000000
        /*0040*/ 	.short	0x0000
        /*0042*/ 	.short	0x0000
        /*0044*/ 	.byte	0x00, 0xf5, 0x21, 0x00


	//----- nvinfo : EIATTR_SPARSE_MMA_MASK
	.align		4
.L_15:
        /*0048*/ 	.byte	0x03, 0x50
        /*004a*/ 	.short	0x0000


	//----- nvinfo : EIATTR_MAXREG_COUNT
	.align		4
        /*004c*/ 	.byte	0x03, 0x1b
        /*004e*/ 	.short	0x00ff


	//----- nvinfo : EIATTR_MERCURY_ISA_VERSION
	.align		4
        /*0050*/ 	.byte	0x03, 0x5f
        /*0052*/ 	.short	0x0101


	//----- nvinfo : EIATTR_VRC_CTA_INIT_COUNT
	.align		4
        /*0054*/ 	.byte	0x02, 0x4a
	.zero		1
	.zero		1


	//----- nvinfo : EIATTR_EXIT_INSTR_OFFSETS
	.align		4
        /*0058*/ 	.byte	0x04, 0x1c
        /*005a*/ 	.short	(.L_17 - .L_16)


	//   ....[0]....
.L_16:
        /*005c*/ 	.word	0x000000c0


	//   ....[1]....
        /*0060*/ 	.word	0x00000a90


	//----- nvinfo : EIATTR_CBANK_PARAM_SIZE
	.align		4
.L_17:
        /*0064*/ 	.byte	0x03, 0x19
        /*0066*/ 	.short	0x001c


	//----- nvinfo : EIATTR_PARAM_CBANK
	.align		4
        /*0068*/ 	.byte	0x04, 0x0a
        /*006a*/ 	.short	(.L_19 - .L_18)
	.align		4
.L_18:
        /*006c*/ 	.word	index@(.nv.constant0._Z15MatrixMulKernelPfS_S_i)
        /*0070*/ 	.short	0x0380
        /*0072*/ 	.short	0x001c


	//----- nvinfo : EIATTR_SW_WAR
	.align		4
.L_19:
        /*0074*/ 	.byte	0x04, 0x36
        /*0076*/ 	.short	(.L_21 - .L_20)
.L_20:
        /*0078*/ 	.word	0x00000008
.L_21:


//--------------------- .nv.callgraph             --------------------------
	.section	.nv.callgraph,"",@"SHT_CUDA_CALLGRAPH"
	.align	4
	.sectionentsize	8
	.align		4
        /*0000*/ 	.word	0x00000000
	.align		4
        /*0004*/ 	.word	0xffffffff
	.align		4
        /*0008*/ 	.word	0x00000000
	.align		4
        /*000c*/ 	.word	0xfffffffe
	.align		4
        /*0010*/ 	.word	0x00000000
	.align		4
        /*0014*/ 	.word	0xfffffffd
	.align		4
        /*0018*/ 	.word	0x00000000
	.align		4
        /*001c*/ 	.word	0xfffffffc


//--------------------- .text._Z15MatrixMulKernelPfS_S_i --------------------------
	.section	.text._Z15MatrixMulKernelPfS_S_i,"ax",@progbits
	.align	128
        .global         _Z15MatrixMulKernelPfS_S_i
        .type           _Z15MatrixMulKernelPfS_S_i,@function
        .size           _Z15MatrixMulKernelPfS_S_i,(.L_x_5 - _Z15MatrixMulKernelPfS_S_i)
        .other          _Z15MatrixMulKernelPfS_S_i,@"STO_CUDA_ENTRY STV_DEFAULT"
_Z15MatrixMulKernelPfS_S_i:
.text._Z15MatrixMulKernelPfS_S_i:
[----:B------:R-:W-:Y:S01]  /*0000*/  LDC R1, c[0x0][0x37c] ;  /* 0x0000df00ff017b82 */ /* 0x000fe20000000800 */
[----:B------:R-:W0:Y:S01]  /*0010*/  S2R R13, SR_CTAID.Y ;  /* 0x00000000000d7919 */ /* 0x000e220000002600 */
[----:B------:R-:W0:Y:S01]  /*0020*/  LDCU UR4, c[0x0][0x364] ;  /* 0x00006c80ff0477ac */ /* 0x000e220008000800 */
[----:B------:R-:W0:Y:S01]  /*0030*/  S2R R0, SR_TID.Y ;  /* 0x0000000000007919 */ /* 0x000e220000002200 */
[----:B------:R-:W1:Y:S01]  /*0040*/  LDCU UR5, c[0x0][0x360] ;  /* 0x00006c00ff0577ac */ /* 0x000e620008000800 */
[----:B------:R-:W1:Y:S01]  /*0050*/  S2R R2, SR_CTAID.X ;  /* 0x0000000000027919 */ /* 0x000e620000002500 */
[----:B------:R-:W2:Y:S01]  /*0060*/  LDCU UR20, c[0x0][0x398] ;  /* 0x00007300ff1477ac */ /* 0x000ea20008000800 */
[----:B------:R-:W1:Y:S01]  /*0070*/  S2R R3, SR_TID.X ;  /* 0x0000000000037919 */ /* 0x000e620000002100 */
[----:B0-----:R-:W-:Y:S02]  /*0080*/  IMAD R13, R13, UR4, R0 ;  /* 0x000000040d0d7c24 */ /* 0x001fe4000f8e0200 */
[----:B-1----:R-:W-:-:S05]  /*0090*/  IMAD R0, R2, UR5, R3 ;  /* 0x0000000502007c24 */ /* 0x002fca000f8e0203 */
[----:B------:R-:W-:-:S04]  /*00a0*/  VIMNMX R2, PT, PT, R13, R0, !PT ;  /* 0x000000000d027248 */ /* 0x000fc80007fe0100 */
[----:B--2---:R-:W-:-:S13]  /*00b0*/  ISETP.GE.AND P0, PT, R2, UR20, PT ;  /* 0x0000001402007c0c */ /* 0x004fda000bf06270 */
[----:B------:R-:W-:Y:S05]  /*00c0*/  @P0 EXIT ;  /* 0x000000000000094d */ /* 0x000fea0003800000 */
[----:B------:R-:W-:Y:S01]  /*00d0*/  UISETP.GE.U32.AND UP0, UPT, UR20, 0x8, UPT ;  /* 0x000000081400788c */ /* 0x000fe2000bf06070 */
[----:B------:R-:W-:Y:S02]  /*00e0*/  HFMA2 R12, -RZ, RZ, 0, 0 ;  /* 0x00000000ff0c7431 */ /* 0x000fe400000001ff */
[----:B------:R-:W-:Y:S01]  /*00f0*/  IMAD R13, R13, UR20, RZ ;  /* 0x000000140d0d7c24 */ /* 0x000fe2000f8e02ff */
[----:B------:R-:W-:Y:S01]  /*0100*/  UMOV UR4, URZ ;  /* 0x000000ff00047c82 */ /* 0x000fe20008000000 */
[----:B------:R-:W0:Y:S04]  /*0110*/  LDCU.64 UR18, c[0x0][0x358] ;  /* 0x00006b00ff1277ac */ /* 0x000e280008000a00 */
[----:B------:R-:W-:Y:S05]  /*0120*/  BRA.U !UP0, `(.L_x_0) ;  /* 0x0000000508047547 */ /* 0x000fea000b800000 */
[----:B------:R-:W1:Y:S01]  /*0130*/  LDCU.128 UR24, c[0x0][0x380] ;  /* 0x00007000ff1877ac */ /* 0x000e620008000c00 */
[----:B------:R-:W-:Y:S02]  /*0140*/  MOV R12, RZ ;  /* 0x000000ff000c7202 */ /* 0x000fe40000000f00 */
[----:B------:R-:W-:Y:S01]  /*0150*/  MOV R14, R0 ;  /* 0x00000000000e7202 */ /* 0x000fe20000000f00 */
[----:B------:R-:W-:-:S04]  /*0160*/  ULOP3.LUT UR4, UR20, 0x7ffffff8, URZ, 0xc0, !UPT ;  /* 0x7ffffff814047892 */ /* 0x000fc8000f8ec0ff */
[----:B------:R-:W-:Y:S01]  /*0170*/  UIADD3 UR5, UPT, UPT, -UR4, URZ, URZ ;  /* 0x000000ff04057290 */ /* 0x000fe2000fffe1ff */
[----:B-1----:R-:W-:Y:S01]  /*0180*/  MOV R2, UR24 ;  /* 0x0000001800027c02 */ /* 0x002fe20008000f00 */
[----:B------:R-:W-:Y:S01]  /*0190*/  UIMAD.WIDE UR6, UR20, 0x8, UR26 ;  /* 0x00000008140678a5 */ /* 0x000fe2000f8e021a */
[----:B------:R-:W-:Y:S01]  /*01a0*/  MOV R3, UR25 ;  /* 0x0000001900037c02 */ /* 0x000fe20008000f00 */
[----:B------:R-:W-:Y:S02]  /*01b0*/  UIMAD.WIDE UR8, UR20, 0xc, UR26 ;  /* 0x0000000c140878a5 */ /* 0x000fe4000f8e021a */
[----:B------:R-:W-:Y:S01]  /*01c0*/  UIMAD.WIDE UR10, UR20, 0x10, UR26 ;  /* 0x00000010140a78a5 */ /* 0x000fe2000f8e021a */
[----:B------:R-:W-:Y:S01]  /*01d0*/  IMAD.WIDE.U32 R2, R13, 0x4, R2 ;  /* 0x000000040d027825 */ /* 0x000fe200078e0002 */
[----:B------:R-:W-:Y:S02]  /*01e0*/  UIMAD.WIDE UR12, UR20, 0x14, UR26 ;  /* 0x00000014140c78a5 */ /* 0x000fe4000f8e021a */
[----:B------:R-:W-:Y:S01]  /*01f0*/  UIMAD.WIDE UR14, UR20, 0x18, UR26 ;  /* 0x00000018140e78a5 */ /* 0x000fe2000f8e021a */
[----:B------:R-:W-:Y:S01]  /*0200*/  IADD3 R2, P0, PT, R2, 0x10, RZ ;  /* 0x0000001002027810 */ /* 0x000fe20007f1e0ff */
[----:B------:R-:W-:-:S03]  /*0210*/  UIMAD.WIDE UR16, UR20, 0x1c, UR26 ;  /* 0x0000001c141078a5 */ /* 0x000fc6000f8e021a */
[----:B------:R-:W-:-:S09]  /*0220*/  IADD3.X R3, PT, PT, RZ, R3, RZ, P0, !PT ;  /* 0x00000003ff037210 */ /* 0x000fd200007fe4ff */
.L_x_1:
[----:B------:R-:W-:Y:S01]  /*0230*/  UIMAD.WIDE UR22, UR20, 0x4, UR26 ;  /* 0x00000004141678a5 */ /* 0x000fe2000f8e021a */
[----:B------:R-:W-:Y:S02]  /*0240*/  IMAD.MOV.U32 R23, RZ, RZ, 0x4 ;  /* 0x00000004ff177424 */ /* 0x000fe400078e00ff */
[----:B------:R-:W-:Y:S01]  /*0250*/  HFMA2 R11, -RZ, RZ, 0, 2.384185791015625e-07 ;  /* 0x00000004ff0b7431 */ /* 0x000fe200000001ff */
[----:B------:R-:W-:Y:S01]  /*0260*/  MOV R25, 0x4 ;  /* 0x0000000400197802 */ /* 0x000fe20000000f00 */
[----:B0-----:R-:W2:Y:S01]  /*0270*/  LDG.E R21, desc[UR18][R2.64+-0x10] ;  /* 0xfffff01202157981 */ /* 0x001ea2000c1e1900 */
[C---:B------:R-:W-:Y:S01]  /*0280*/  IMAD.WIDE R22, R14.reuse, R23, UR26 ;  /* 0x0000001a0e167e25 */ /* 0x040fe2000f8e0217 */
[----:B------:R-:W-:Y:S02]  /*0290*/  MOV R8, UR22 ;  /* 0x0000001600087c02 */ /* 0x000fe40008000f00 */
[----:B------:R-:W-:Y:S01]  /*02a0*/  MOV R9, UR23 ;  /* 0x0000001700097c02 */ /* 0x000fe20008000f00 */
[----:B------:R-:W3:Y:S02]  /*02b0*/  LDG.E R19, desc[UR18][R2.64+-0xc] ;  /* 0xfffff41202137981 */ /* 0x000ee4000c1e1900 */
[----:B------:R-:W-:-:S02]  /*02c0*/  IMAD.WIDE R8, R14, 0x4, R8 ;  /* 0x000000040e087825 */ /* 0x000fc400078e0208 */
[----:B------:R-:W2:Y:S01]  /*02d0*/  LDG.E R22, desc[UR18][R22.64] ;  /* 0x0000001216167981 */ /* 0x000ea2000c1e1900 */
[----:B------:R-:W-:Y:S01]  /*02e0*/  MOV R5, 0x4 ;  /* 0x0000000400057802 */ /* 0x000fe20000000f00 */
[C---:B------:R-:W-:Y:S02]  /*02f0*/  IMAD.WIDE R24, R14.reuse, R25, UR6 ;  /* 0x000000060e187e25 */ /* 0x040fe4000f8e0219 */
[----:B------:R0:W3:Y:S02]  /*0300*/  LDG.E R20, desc[UR18][R8.64] ;  /* 0x0000001208147981 */ /* 0x0000e4000c1e1900 */
[----:B------:R-:W-:Y:S02]  /*0310*/  IMAD.WIDE R10, R14, R11, UR8 ;  /* 0x000000080e0a7e25 */ /* 0x000fe4000f8e020b */
[----:B------:R-:W4:Y:S04]  /*0320*/  LDG.E R18, desc[UR18][R24.64] ;  /* 0x0000001218127981 */ /* 0x000f28000c1e1900 */
[----:B------:R-:W4:Y:S01]  /*0330*/  LDG.E R17, desc[UR18][R2.64+-0x8] ;  /* 0xfffff81202117981 */ /* 0x000f22000c1e1900 */
[----:B0-----:R-:W-:-:S02]  /*0340*/  HFMA2 R9, -RZ, RZ, 0, 2.384185791015625e-07 ;  /* 0x00000004ff097431 */ /* 0x001fc400000001ff */
[----:B------:R-:W-:Y:S01]  /*0350*/  IMAD.MOV.U32 R7, RZ, RZ, 0x4 ;  /* 0x00000004ff077424 */ /* 0x000fe200078e00ff */
[----:B------:R0:W5:Y:S01]  /*0360*/  LDG.E R16, desc[UR18][R10.64] ;  /* 0x000000120a107981 */ /* 0x000162000c1e1900 */
[----:B------:R-:W-:-:S03]  /*0370*/  IMAD.WIDE R4, R14, R5, UR10 ;  /* 0x0000000a0e047e25 */ /* 0x000fc6000f8e0205 */
[----:B------:R-:W5:Y:S01]  /*0380*/  LDG.E R15, desc[UR18][R2.64+-0x4] ;  /* 0xfffffc12020f7981 */ /* 0x000f62000c1e1900 */
[C---:B------:R-:W-:Y:S01]  /*0390*/  IMAD.WIDE R6, R14.reuse, R7, UR12 ;  /* 0x0000000c0e067e25 */ /* 0x040fe2000f8e0207 */
[----:B------:R-:W-:Y:S02]  /*03a0*/  MOV R27, 0x4 ;  /* 0x00000004001b7802 */ /* 0x000fe40000000f00 */
[----:B------:R1:W5:Y:S01]  /*03b0*/  LDG.E R4, desc[UR18][R4.64] ;  /* 0x0000001204047981 */ /* 0x000362000c1e1900 */
[----:B------:R-:W-:-:S03]  /*03c0*/  IMAD.WIDE R8, R14, R9, UR14 ;  /* 0x0000000e0e087e25 */ /* 0x000fc6000f8e0209 */
[----:B------:R-:W5:Y:S01]  /*03d0*/  LDG.E R23, desc[UR18][R2.64] ;  /* 0x0000001202177981 */ /* 0x000f62000c1e1900 */
[----:B0-----:R-:W-:-:S03]  /*03e0*/  IMAD.WIDE R10, R14, R27, UR16 ;  /* 0x000000100e0a7e25 */ /* 0x001fc6000f8e021b */
[----:B------:R-:W5:Y:S04]  /*03f0*/  LDG.E R7, desc[UR18][R6.64] ;  /* 0x0000001206077981 */ /* 0x000f68000c1e1900 */
[----:B------:R-:W5:Y:S04]  /*0400*/  LDG.E R24, desc[UR18][R2.64+0x4] ;  /* 0x0000041202187981 */ /* 0x000f68000c1e1900 */
[----:B------:R-:W5:Y:S04]  /*0410*/  LDG.E R8, desc[UR18][R8.64] ;  /* 0x0000001208087981 */ /* 0x000f68000c1e1900 */
[----:B------:R-:W5:Y:S04]  /*0420*/  LDG.E R25, desc[UR18][R2.64+0x8] ;  /* 0x0000081202197981 */ /* 0x000f68000c1e1900 */
[----:B------:R-:W5:Y:S04]  /*0430*/  LDG.E R10, desc[UR18][R10.64] ;  /* 0x000000120a0a7981 */ /* 0x000f68000c1e1900 */
[----:B------:R0:W5:Y:S01]  /*0440*/  LDG.E R27, desc[UR18][R2.64+0xc] ;  /* 0x00000c12021b7981 */ /* 0x000162000c1e1900 */
[----:B------:R-:W-:-:S04]  /*0450*/  UIADD3 UR5, UPT, UPT, UR5, 0x8, URZ ;  /* 0x0000000805057890 */ /* 0x000fc8000fffe0ff */
[----:B------:R-:W-:Y:S01]  /*0460*/  UISETP.NE.AND UP0, UPT, UR5, URZ, UPT ;  /* 0x000000ff0500728c */ /* 0x000fe2000bf05270 */
[----:B-1----:R-:W-:Y:S02]  /*0470*/  MOV R5, UR20 ;  /* 0x0000001400057c02 */ /* 0x002fe40008000f00 */
[----:B0-----:R-:W-:Y:S02]  /*0480*/  IADD3 R2, P0, PT, R2, 0x20, RZ ;  /* 0x0000002002027810 */ /* 0x001fe40007f1e0ff */
[----:B------:R-:W-:Y:S02]  /*0490*/  LEA R14, R5, R14, 0x3 ;  /* 0x0000000e050e7211 */ /* 0x000fe400078e18ff */
[----:B------:R-:W-:Y:S01]  /*04a0*/  IADD3.X R3, PT, PT, RZ, R3, RZ, P0, !PT ;  /* 0x00000003ff037210 */ /* 0x000fe200007fe4ff */
[----:B--2---:R-:W-:-:S04]  /*04b0*/  FFMA R22, R21, R22, R12 ;  /* 0x0000001615167223 */ /* 0x004fc8000000000c */
[----:B---3--:R-:W-:-:S04]  /*04c0*/  FFMA R20, R19, R20, R22 ;  /* 0x0000001413147223 */ /* 0x008fc80000000016 */
[----:B----4-:R-:W-:-:S04]  /*04d0*/  FFMA R18, R17, R18, R20 ;  /* 0x0000001211127223 */ /* 0x010fc80000000014 */
[----:B-----5:R-:W-:-:S04]  /*04e0*/  FFMA R16, R15, R16, R18 ;  /* 0x000000100f107223 */ /* 0x020fc80000000012 */
[----:B------:R-:W-:-:S04]  /*04f0*/  FFMA R23, R23, R4, R16 ;  /* 0x0000000417177223 */ /* 0x000fc80000000010 */
[----:B------:R-:W-:-:S04]  /*0500*/  FFMA R24, R24, R7, R23 ;  /* 0x0000000718187223 */ /* 0x000fc80000000017 */
[----:B------:R-:W-:-:S04]  /*0510*/  FFMA R8, R25, R8, R24 ;  /* 0x0000000819087223 */ /* 0x000fc80000000018 */
[----:B------:R-:W-:Y:S01]  /*0520*/  FFMA R12, R27, R10, R8 ;  /* 0x0000000a1b0c7223 */ /* 0x000fe20000000008 */
[----:B------:R-:W-:Y:S06]  /*0530*/  BRA.U UP0, `(.L_x_1) ;  /* 0xfffffffd003c7547 */ /* 0x000fec000b83ffff */
.L_x_0:
[----:B------:R-:W-:-:S04]  /*0540*/  ULOP3.LUT UR6, UR20, 0x7, URZ, 0xc0, !UPT ;  /* 0x0000000714067892 */ /* 0x000fc8000f8ec0ff */
[----:B------:R-:W-:-:S09]  /*0550*/  UISETP.NE.AND UP0, UPT, UR6, URZ, UPT ;  /* 0x000000ff0600728c */ /* 0x000fd2000bf05270 */
[----:B------:R-:W-:Y:S05]  /*0560*/  BRA.U !UP0, `(.L_x_2) ;  /* 0x0000000508387547 */ /* 0x000fea000b800000 */
[----:B------:R-:W-:Y:S02]  /*0570*/  UISETP.GE.U32.AND UP0, UPT, UR6, 0x4, UPT ;  /* 0x000000040600788c */ /* 0x000fe4000bf06070 */
[----:B------:R-:W-:-:S04]  /*0580*/  ULOP3.LUT UR5, UR20, 0x3, URZ, 0xc0, !UPT ;  /* 0x0000000314057892 */ /* 0x000fc8000f8ec0ff */
[----:B------:R-:W-:-:S03]  /*0590*/  UISETP.NE.AND UP1, UPT, UR5, URZ, UPT ;  /* 0x000000ff0500728c */ /* 0x000fc6000bf25270 */
[----:B------:R-:W-:Y:S08]  /*05a0*/  BRA.U !UP0, `(.L_x_3) ;  /* 0x00000001087c7547 */ /* 0x000ff0000b800000 */
[----:B------:R-:W1:Y:S01]  /*05b0*/  LDC.64 R6, c[0x0][0x388] ;  /* 0x0000e200ff067b82 */ /* 0x000e620000000a00 */
[----:B------:R-:W2:Y:S01]  /*05c0*/  LDCU.64 UR6, c[0x0][0x380] ;  /* 0x00007000ff0677ac */ /* 0x000ea20008000a00 */
[----:B------:R-:W-:Y:S01]  /*05d0*/  IMAD.U32 R9, RZ, RZ, UR4 ;  /* 0x00000004ff097e24 */ /* 0x000fe2000f8e00ff */
[C---:B------:R-:W-:Y:S02]  /*05e0*/  IADD3 R3, PT, PT, R13.reuse, UR4, RZ ;  /* 0x000000040d037c10 */ /* 0x040fe4000fffe0ff */
[----:B------:R-:W-:Y:S01]  /*05f0*/  IADD3 R10, P0, PT, R13, UR4, RZ ;  /* 0x000000040d0a7c10 */ /* 0x000fe2000ff1e0ff */
[----:B------:R-:W-:Y:S01]  /*0600*/  IMAD R9, R9, UR20, R0 ;  /* 0x0000001409097c24 */ /* 0x000fe2000f8e0200 */
[----:B------:R-:W-:Y:S01]  /*0610*/  MOV R11, UR20 ;  /* 0x00000014000b7c02 */ /* 0x000fe20008000f00 */
[----:B------:R-:W3:Y:S01]  /*0620*/  LDC.64 R4, c[0x0][0x380] ;  /* 0x0000e000ff047b82 */ /* 0x000ee20000000a00 */
[----:B------:R-:W-:Y:S01]  /*0630*/  MOV R15, UR20 ;  /* 0x00000014000f7c02 */ /* 0x000fe20008000f00 */
[----:B-1----:R-:W-:Y:S01]  /*0640*/  IMAD.WIDE R6, R9, 0x4, R6 ;  /* 0x0000000409067825 */ /* 0x002fe200078e0206 */
[----:B------:R-:W-:-:S05]  /*0650*/  MOV R9, UR20 ;  /* 0x0000001400097c02 */ /* 0x000fca0008000f00 */
[----:B------:R-:W-:Y:S02]  /*0660*/  IMAD.WIDE R8, R9, 0x4, R6 ;  /* 0x0000000409087825 */ /* 0x000fe400078e0206 */
[----:B0-----:R-:W4:Y:S02]  /*0670*/  LDG.E R6, desc[UR18][R6.64] ;  /* 0x0000001206067981 */ /* 0x001f24000c1e1900 */
[----:B---3--:R-:W-:Y:S01]  /*0680*/  IMAD.WIDE.U32 R4, R3, 0x4, R4 ;  /* 0x0000000403047825 */ /* 0x008fe200078e0004 */
[----:B------:R-:W-:Y:S01]  /*0690*/  IADD3.X R3, PT, PT, RZ, RZ, RZ, P0, !PT ;  /* 0x000000ffff037210 */ /* 0x000fe200007fe4ff */
[----:B------:R-:W3:Y:S01]  /*06a0*/  LDG.E R17, desc[UR18][R8.64] ;  /* 0x0000001208117981 */ /* 0x000ee2000c1e1900 */
[----:B--2---:R-:W-:-:S03]  /*06b0*/  LEA R2, P0, R10, UR6, 0x2 ;  /* 0x000000060a027c11 */ /* 0x004fc6000f8010ff */
[----:B------:R-:W4:Y:S01]  /*06c0*/  LDG.E R5, desc[UR18][R4.64] ;  /* 0x0000001204057981 */ /* 0x000f22000c1e1900 */
[----:B------:R-:W-:Y:S01]  /*06d0*/  LEA.HI.X R3, R10, UR7, R3, 0x2, P0 ;  /* 0x000000070a037c11 */ /* 0x000fe200080f1403 */
[----:B------:R-:W-:-:S04]  /*06e0*/  IMAD.WIDE R10, R11, 0x4, R8 ;  /* 0x000000040b0a7825 */ /* 0x000fc800078e0208 */
[----:B------:R-:W3:Y:S01]  /*06f0*/  LDG.E R16, desc[UR18][R2.64+0x4] ;  /* 0x0000041202107981 */ /* 0x000ee2000c1e1900 */
[----:B------:R-:W-:-:S03]  /*0700*/  IMAD.WIDE R14, R15, 0x4, R10 ;  /* 0x000000040f0e7825 */ /* 0x000fc600078e020a */
[----:B------:R-:W2:Y:S04]  /*0710*/  LDG.E R19, desc[UR18][R10.64] ;  /* 0x000000120a137981 */ /* 0x000ea8000c1e1900 */
[----:B------:R-:W2:Y:S04]  /*0720*/  LDG.E R18, desc[UR18][R2.64+0x8] ;  /* 0x0000081202127981 */ /* 0x000ea8000c1e1900 */
[----:B------:R-:W5:Y:S04]  /*0730*/  LDG.E R20, desc[UR18][R2.64+0xc] ;  /* 0x00000c1202147981 */ /* 0x000f68000c1e1900 */
[----:B------:R-:W5:Y:S01]  /*0740*/  LDG.E R14, desc[UR18][R14.64] ;  /* 0x000000120e0e7981 */ /* 0x000f62000c1e1900 */
[----:B------:R-:W-:Y:S01]  /*0750*/  UIADD3 UR4, UPT, UPT, UR4, 0x4, URZ ;  /* 0x0000000404047890 */ /* 0x000fe2000fffe0ff */
[----:B----4-:R-:W-:-:S04]  /*0760*/  FFMA R5, R5, R6, R12 ;  /* 0x0000000605057223 */ /* 0x010fc8000000000c */
[----:B---3--:R-:W-:-:S04]  /*0770*/  FFMA R5, R16, R17, R5 ;  /* 0x0000001110057223 */ /* 0x008fc80000000005 */
[----:B--2---:R-:W-:-:S04]  /*0780*/  FFMA R5, R18, R19, R5 ;  /* 0x0000001312057223 */ /* 0x004fc80000000005 */
[----:B-----5:R-:W-:-:S07]  /*0790*/  FFMA R12, R20, R14, R5 ;  /* 0x0000000e140c7223 */ /* 0x020fce0000000005 */
.L_x_3:
[----:B------:R-:W-:Y:S05]  /*07a0*/  BRA.U !UP1, `(.L_x_2) ;  /* 0x0000000109a87547 */ /* 0x000fea000b800000 */
[----:B------:R-:W-:Y:S01]  /*07b0*/  UISETP.NE.AND UP0, UPT, UR5, 0x1, UPT ;  /* 0x000000010500788c */ /* 0x000fe2000bf05270 */
[----:B------:R-:W-:Y:S01]  /*07c0*/  MOV R7, UR4 ;  /* 0x0000000400077c02 */ /* 0x000fe20008000f00 */
[----:B------:R-:W-:Y:S02]  /*07d0*/  ULOP3.LUT UR5, UR20, 0x1, URZ, 0xc0, !UPT ;  /* 0x0000000114057892 */ /* 0x000fe4000f8ec0ff */
[----:B------:R-:W-:Y:S02]  /*07e0*/  MOV R15, UR20 ;  /* 0x00000014000f7c02 */ /* 0x000fe40008000f00 */
[----:B------:R-:W-:Y:S01]  /*07f0*/  UISETP.NE.U32.AND UP1, UPT, UR5, 0x1, UPT ;  /* 0x000000010500788c */ /* 0x000fe2000bf25070 */
[----:B------:R-:W-:-:S04]  /*0800*/  PLOP3.LUT P1, PT, PT, PT, UP0, 0x80, 0x8 ;  /* 0x000000000008781c */ /* 0x000fc80003f2f008 */
[----:B------:R-:W1:Y:S01]  /*0810*/  @UP0 LDCU.128 UR8, c[0x0][0x380] ;  /* 0x00007000ff0807ac */ /* 0x000e620008000c00 */
[----:B------:R-:W-:Y:S01]  /*0820*/  PLOP3.LUT P0, PT, PT, PT, UP1, 0x80, 0x8 ;  /* 0x000000000008781c */ /* 0x000fe20003f0f018 */
[----:B------:R-:W2:Y:S04]  /*0830*/  @UP0 LDCU.64 UR6, c[0x0][0x380] ;  /* 0x00007000ff0607ac */ /* 0x000ea80008000a00 */
[----:B------:R-:W3:Y:S03]  /*0840*/  @!UP1 LDCU.128 UR12, c[0x0][0x380] ;  /* 0x00007000ff0c97ac */ /* 0x000ee60008000c00 */
[C---:B------:R-:W-:Y:S02]  /*0850*/  @P1 IADD3 R3, PT, PT, R13.reuse, UR4, RZ ;  /* 0x000000040d031c10 */ /* 0x040fe4000fffe0ff */
[----:B------:R-:W-:Y:S01]  /*0860*/  @P1 IADD3 R6, P2, PT, R13, UR4, RZ ;  /* 0x000000040d061c10 */ /* 0x000fe2000ff5e0ff */
[----:B------:R-:W-:Y:S01]  /*0870*/  @UP0 UIADD3 UR4, UPT, UPT, UR4, 0x2, URZ ;  /* 0x0000000204040890 */ /* 0x000fe2000fffe0ff */
[----:B-1----:R-:W-:Y:S01]  /*0880*/  MOV R11, UR9 ;  /* 0x00000009000b7c02 */ /* 0x002fe20008000f00 */
[----:B------:R-:W-:Y:S01]  /*0890*/  IMAD.U32 R10, RZ, RZ, UR8 ;  /* 0x00000008ff0a7e24 */ /* 0x000fe2000f8e00ff */
[----:B------:R-:W-:-:S02]  /*08a0*/  MOV R4, UR10 ;  /* 0x0000000a00047c02 */ /* 0x000fc40008000f00 */
[----:B------:R-:W-:Y:S01]  /*08b0*/  MOV R5, UR11 ;  /* 0x0000000b00057c02 */ /* 0x000fe20008000f00 */
[----:B------:R-:W-:-:S04]  /*08c0*/  @P1 IMAD.WIDE.U32 R10, R3, 0x4, R10 ;  /* 0x00000004030a1825 */ /* 0x000fc800078e000a */
[----:B------:R-:W-:Y:S01]  /*08d0*/  @P1 IMAD R3, R7, UR20, R0 ;  /* 0x0000001407031c24 */ /* 0x000fe2000f8e0200 */
[----:B------:R-:W-:Y:S01]  /*08e0*/  @P1 IADD3.X R7, PT, PT, RZ, RZ, RZ, P2, !PT ;  /* 0x000000ffff071210 */ /* 0x000fe200017fe4ff */
[----:B------:R-:W-:Y:S01]  /*08f0*/  IMAD.U32 R19, RZ, RZ, UR4 ;  /* 0x00000004ff137e24 */ /* 0x000fe2000f8e00ff */
[C---:B--2---:R-:W-:Y:S01]  /*0900*/  @P1 LEA R2, P2, R6.reuse, UR6, 0x2 ;  /* 0x0000000606021c11 */ /* 0x044fe2000f8410ff */
[----:B------:R-:W-:Y:S01]  /*0910*/  @P1 IMAD.WIDE R4, R3, 0x4, R4 ;  /* 0x0000000403041825 */ /* 0x000fe200078e0204 */
[----:B------:R-:W-:Y:S01]  /*0920*/  @!P0 IADD3 R17, PT, PT, R13, UR4, RZ ;  /* 0x000000040d118c10 */ /* 0x000fe2000fffe0ff */
[----:B0-----:R-:W2:Y:S01]  /*0930*/  @P1 LDG.E R11, desc[UR18][R10.64] ;  /* 0x000000120a0b1981 */ /* 0x001ea2000c1e1900 */
[----:B------:R-:W-:Y:S01]  /*0940*/  @P1 LEA.HI.X R3, R6, UR7, R7, 0x2, P2 ;  /* 0x0000000706031c11 */ /* 0x000fe200090f1407 */
[----:B------:R-:W-:Y:S01]  /*0950*/  @!P0 IMAD R19, R19, UR20, R0 ;  /* 0x0000001413138c24 */ /* 0x000fe2000f8e0200 */
[----:B---3--:R-:W-:Y:S01]  /*0960*/  MOV R6, UR12 ;  /* 0x0000000c00067c02 */ /* 0x008fe20008000f00 */
[----:B------:R-:W-:Y:S01]  /*0970*/  @P1 IMAD.WIDE R14, R15, 0x4, R4 ;  /* 0x000000040f0e1825 */ /* 0x000fe200078e0204 */
[----:B------:R-:W-:Y:S01]  /*0980*/  MOV R7, UR13 ;  /* 0x0000000d00077c02 */ /* 0x000fe20008000f00 */
[----:B------:R-:W2:Y:S01]  /*0990*/  @P1 LDG.E R4, desc[UR18][R4.64] ;  /* 0x0000001204041981 */ /* 0x000ea2000c1e1900 */
[----:B------:R-:W-:-:S02]  /*09a0*/  MOV R8, UR14 ;  /* 0x0000000e00087c02 */ /* 0x000fc40008000f00 */
[----:B------:R-:W-:Y:S01]  /*09b0*/  MOV R9, UR15 ;  /* 0x0000000f00097c02 */ /* 0x000fe20008000f00 */
[----:B------:R-:W-:Y:S01]  /*09c0*/  @!P0 IMAD.WIDE.U32 R6, R17, 0x4, R6 ;  /* 0x0000000411068825 */ /* 0x000fe200078e0006 */
[----:B------:R-:W3:Y:S03]  /*09d0*/  @P1 LDG.E R14, desc[UR18][R14.64] ;  /* 0x000000120e0e1981 */ /* 0x000ee6000c1e1900 */
[----:B------:R-:W-:Y:S01]  /*09e0*/  @!P0 IMAD.WIDE R8, R19, 0x4, R8 ;  /* 0x0000000413088825 */ /* 0x000fe200078e0208 */
[----:B------:R-:W3:Y:S04]  /*09f0*/  @P1 LDG.E R2, desc[UR18][R2.64+0x4] ;  /* 0x0000041202021981 */ /* 0x000ee8000c1e1900 */
[----:B------:R-:W4:Y:S04]  /*0a00*/  @!P0 LDG.E R7, desc[UR18][R6.64] ;  /* 0x0000001206078981 */ /* 0x000f28000c1e1900 */
[----:B------:R-:W4:Y:S01]  /*0a10*/  @!P0 LDG.E R8, desc[UR18][R8.64] ;  /* 0x0000001208088981 */ /* 0x000f22000c1e1900 */
[----:B--2---:R-:W-:-:S04]  /*0a20*/  @P1 FFMA R11, R11, R4, R12 ;  /* 0x000000040b0b1223 */ /* 0x004fc8000000000c */
[----:B---3--:R-:W-:-:S04]  /*0a30*/  @P1 FFMA R12, R2, R14, R11 ;  /* 0x0000000e020c1223 */ /* 0x008fc8000000000b */
[----:B----4-:R-:W-:-:S07]  /*0a40*/  @!P0 FFMA R12, R7, R8, R12 ;  /* 0x00000008070c8223 */ /* 0x010fce000000000c */
.L_x_2:
[----:B------:R-:W1:Y:S01]  /*0a50*/  LDC.64 R2, c[0x0][0x390] ;  /* 0x0000e400ff027b82 */ /* 0x000e620000000a00 */
[----:B------:R-:W-:-:S05]  /*0a60*/  IADD3 R13, PT, PT, R0, R13, RZ ;  /* 0x0000000d000d7210 */ /* 0x000fca0007ffe0ff */
[----:B-1----:R-:W-:-:S05]  /*0a70*/  IMAD.WIDE R2, R13, 0x4, R2 ;  /* 0x000000040d027825 */ /* 0x002fca00078e0202 */
[----:B0-----:R-:W-:Y:S01]  /*0a80*/  STG.E desc[UR18][R2.64], R12 ;  /* 0x0000000c02007986 */ /* 0x001fe2000c101912 */
[----:B------:R-:W-:Y:S05]  /*0a90*/  EXIT ;  /* 0x000000000000794d */ /* 0x000fea0003800000 */
.L_x_4:
[----:B------:R-:W-:-:S00]  /*0aa0*/  BRA `(.L_x_4) ;  /* 0xfffffffc00fc7947 */ /* 0x000fc0000383ffff */
[----:B------:R-:W-:-:S00]  /*0ab0*/  NOP ;  /* 0x0000000000007918 */ /* 0x000fc00000000000 */
        /* <DEDUP_REMOVED lines=12> */
.L_x_5:


//--------------------- .nv.shared.reserved.0     --------------------------
	.section	.nv.shared.reserved.0,"aw",@nobits
	.weak		__nv_reservedSMEM_offset_0_alias
	.size		__nv_reservedSMEM_offset_0_alias, 0, 64
	.other		__nv_reservedSMEM_offset_0_alias,@"STO_CUDA_RESERVED_SHARED STV_DEFAULT"
__nv_reservedSMEM_offset_0_alias:
	.zero		0
	.zero		64


//--------------------- .nv.constant0._Z15MatrixMulKernelPfS_S_i --------------------------
	.section	.nv.constant0._Z15MatrixMulKernelPfS_S_i,"a",@progbits
	.sectionflags	@""
	.align	4
.nv.constant0._Z15MatrixMulKernelPfS_S_i:
	.zero		924


//--------------------- SYMBOLS --------------------------

	.type		.nv.reservedSmem.offset0,@object
	.size		.nv.reservedSmem.offset0,0x4
